	.headerflags	@"EF_CUDA_TEXMODE_UNIFIED EF_CUDA_64BIT_ADDRESS EF_CUDA_ACCELERATORS EF_CUDA_SM90 EF_CUDA_VIRTUAL_SM(EF_CUDA_SM90)"
	.elftype	@"ET_EXEC"


//--------------------- .nv.info                  --------------------------
	.section	.nv.info,"",@"SHT_CUDA_INFO"
	.align	4


	//----- nvinfo : EIATTR_REGCOUNT
	.align		4
        /*0000*/ 	.byte	0x04, 0x2f
        /*0002*/ 	.short	(.L_1 - .L_0)
	.align		4
.L_0:
        /*0004*/ 	.word	index@(triton_poi_fused__unsafe_index_add_convolution_mul_relu_sub_37)
        /*0008*/ 	.word	0x00000020


	//----- nvinfo : EIATTR_MIN_STACK_SIZE
	.align		4
.L_1:
        /*000c*/ 	.byte	0x04, 0x12
        /*000e*/ 	.short	(.L_3 - .L_2)
	.align		4
.L_2:
        /*0010*/ 	.word	index@(triton_poi_fused__unsafe_index_add_convolution_mul_relu_sub_37)
        /*0014*/ 	.word	0x00000000


	//----- nvinfo : EIATTR_FRAME_SIZE
	.align		4
.L_3:
        /*0018*/ 	.byte	0x04, 0x11
        /*001a*/ 	.short	(.L_5 - .L_4)
	.align		4
.L_4:
        /*001c*/ 	.word	index@(triton_poi_fused__unsafe_index_add_convolution_mul_relu_sub_37)
        /*0020*/ 	.word	0x00000000


	//----- nvinfo : EIATTR_MIN_STACK_SIZE
	.align		4
.L_5:
        /*0024*/ 	.byte	0x04, 0x12
        /*0026*/ 	.short	(.L_7 - .L_6)
	.align		4
.L_6:
        /*0028*/ 	.word	index@(triton_poi_fused__unsafe_index_add_convolution_mul_relu_sub_37)
        /*002c*/ 	.word	0x00000000
.L_7:


//--------------------- .nv.info.triton_poi_fused__unsafe_index_add_convolution_mul_relu_sub_37 --------------------------
	.section	.nv.info.triton_poi_fused__unsafe_index_add_convolution_mul_relu_sub_37,"",@"SHT_CUDA_INFO"
	.sectionflags	@""
	.align	4


	//----- nvinfo : EIATTR_CUDA_API_VERSION
	.align		4
        /*0000*/ 	.byte	0x04, 0x37
        /*0002*/ 	.short	(.L_9 - .L_8)
.L_8:
        /*0004*/ 	.word	0x0000007c


	//----- nvinfo : EIATTR_KPARAM_INFO
	.align		4
.L_9:
        /*0008*/ 	.byte	0x04, 0x17
        /*000a*/ 	.short	(.L_11 - .L_10)
.L_10:
        /*000c*/ 	.word	0x00000000
        /*0010*/ 	.short	0x000f
        /*0012*/ 	.short	0x0078
        /*0014*/ 	.byte	0x00, 0xf0, 0x11, 0x00


	//----- nvinfo : EIATTR_KPARAM_INFO
	.align		4
.L_11:
        /*0018*/ 	.byte	0x04, 0x17
        /*001a*/ 	.short	(.L_13 - .L_12)
.L_12:
        /*001c*/ 	.word	0x00000000
        /*0020*/ 	.short	0x000e
        /*0022*/ 	.short	0x0070
        /*0024*/ 	.byte	0x00, 0xf4, 0x21, 0x00


	//----- nvinfo : EIATTR_KPARAM_INFO
	.align		4
.L_13:
        /*0028*/ 	.byte	0x04, 0x17
        /*002a*/ 	.short	(.L_15 - .L_14)
.L_14:
        /*002c*/ 	.word	0x00000000
        /*0030*/ 	.short	0x000d
        /*0032*/ 	.short	0x0068
        /*0034*/ 	.byte	0x00, 0xf4, 0x21, 0x00


	//----- nvinfo : EIATTR_KPARAM_INFO
	.align		4
.L_15:
        /*0038*/ 	.byte	0x04, 0x17
        /*003a*/ 	.short	(.L_17 - .L_16)
.L_16:
        /*003c*/ 	.word	0x00000000
        /*0040*/ 	.short	0x000c
        /*0042*/ 	.short	0x0060
        /*0044*/ 	.byte	0x00, 0xf4, 0x21, 0x00


	//----- nvinfo : EIATTR_KPARAM_INFO
	.align		4
.L_17:
        /*0048*/ 	.byte	0x04, 0x17
        /*004a*/ 	.short	(.L_19 - .L_18)
.L_18:
        /*004c*/ 	.word	0x00000000
        /*0050*/ 	.short	0x000b
        /*0052*/ 	.short	0x0058
        /*0054*/ 	.byte	0x00, 0xf4, 0x21, 0x00


	//----- nvinfo : EIATTR_KPARAM_INFO
	.align		4
.L_19:
        /*0058*/ 	.byte	0x04, 0x17
        /*005a*/ 	.short	(.L_21 - .L_20)
.L_20:
        /*005c*/ 	.word	0x00000000
        /*0060*/ 	.short	0x000a
        /*0062*/ 	.short	0x0050
        /*0064*/ 	.byte	0x00, 0xf4, 0x21, 0x00


	//----- nvinfo : EIATTR_KPARAM_INFO
	.align		4
.L_21:
        /*0068*/ 	.byte	0x04, 0x17
        /*006a*/ 	.short	(.L_23 - .L_22)
.L_22:
        /*006c*/ 	.word	0x00000000
        /*0070*/ 	.short	0x0009
        /*0072*/ 	.short	0x0048
        /*0074*/ 	.byte	0x00, 0xf4, 0x21, 0x00


	//----- nvinfo : EIATTR_KPARAM_INFO
	.align		4
.L_23:
        /*0078*/ 	.byte	0x04, 0x17
        /*007a*/ 	.short	(.L_25 - .L_24)
.L_24:
        /*007c*/ 	.word	0x00000000
        /*0080*/ 	.short	0x0008
        /*0082*/ 	.short	0x0040
        /*0084*/ 	.byte	0x00, 0xf4, 0x21, 0x00


	//----- nvinfo : EIATTR_KPARAM_INFO
	.align		4
.L_25:
        /*0088*/ 	.byte	0x04, 0x17
        /*008a*/ 	.short	(.L_27 - .L_26)
.L_26:
        /*008c*/ 	.word	0x00000000
        /*0090*/ 	.short	0x0007
        /*0092*/ 	.short	0x0038
        /*0094*/ 	.byte	0x00, 0xf4, 0x21, 0x00


	//----- nvinfo : EIATTR_KPARAM_INFO
	.align		4
.L_27:
        /*0098*/ 	.byte	0x04, 0x17
        /*009a*/ 	.short	(.L_29 - .L_28)
.L_28:
        /*009c*/ 	.word	0x00000000
        /*00a0*/ 	.short	0x0006
        /*00a2*/ 	.short	0x0030
        /*00a4*/ 	.byte	0x00, 0xf4, 0x21, 0x00


	//----- nvinfo : EIATTR_KPARAM_INFO
	.align		4
.L_29:
        /*00a8*/ 	.byte	0x04, 0x17
        /*00aa*/ 	.short	(.L_31 - .L_30)
.L_30:
        /*00ac*/ 	.word	0x00000000
        /*00b0*/ 	.short	0x0005
        /*00b2*/ 	.short	0x0028
        /*00b4*/ 	.byte	0x00, 0xf4, 0x21, 0x00


	//----- nvinfo : EIATTR_KPARAM_INFO
	.align		4
.L_31:
        /*00b8*/ 	.byte	0x04, 0x17
        /*00ba*/ 	.short	(.L_33 - .L_32)
.L_32:
        /*00bc*/ 	.word	0x00000000
        /*00c0*/ 	.short	0x0004
        /*00c2*/ 	.short	0x0020
        /*00c4*/ 	.byte	0x00, 0xf4, 0x21, 0x00


	//----- nvinfo : EIATTR_KPARAM_INFO
	.align		4
.L_33:
        /*00c8*/ 	.byte	0x04, 0x17
        /*00ca*/ 	.short	(.L_35 - .L_34)
.L_34:
        /*00cc*/ 	.word	0x00000000
        /*00d0*/ 	.short	0x0003
        /*00d2*/ 	.short	0x0018
        /*00d4*/ 	.byte	0x00, 0xf4, 0x21, 0x00


	//----- nvinfo : EIATTR_KPARAM_INFO
	.align		4
.L_35:
        /*00d8*/ 	.byte	0x04, 0x17
        /*00da*/ 	.short	(.L_37 - .L_36)
.L_36:
        /*00dc*/ 	.word	0x00000000
        /*00e0*/ 	.short	0x0002
        /*00e2*/ 	.short	0x0010
        /*00e4*/ 	.byte	0x00, 0xf4, 0x21, 0x00


	//----- nvinfo : EIATTR_KPARAM_INFO
	.align		4
.L_37:
        /*00e8*/ 	.byte	0x04, 0x17
        /*00ea*/ 	.short	(.L_39 - .L_38)
.L_38:
        /*00ec*/ 	.word	0x00000000
        /*00f0*/ 	.short	0x0001
        /*00f2*/ 	.short	0x0008
        /*00f4*/ 	.byte	0x00, 0xf4, 0x21, 0x00


	//----- nvinfo : EIATTR_KPARAM_INFO
	.align		4
.L_39:
        /*00f8*/ 	.byte	0x04, 0x17
        /*00fa*/ 	.short	(.L_41 - .L_40)
.L_40:
        /*00fc*/ 	.word	0x00000000
        /*0100*/ 	.short	0x0000
        /*0102*/ 	.short	0x0000
        /*0104*/ 	.byte	0x00, 0xf4, 0x21, 0x00


	//----- nvinfo : EIATTR_SPARSE_MMA_MASK
	.align		4
.L_41:
        /*0108*/ 	.byte	0x03, 0x50
        /*010a*/ 	.short	0x0000


	//----- nvinfo : EIATTR_MAXREG_COUNT
	.align		4
        /*010c*/ 	.byte	0x03, 0x1b
        /*010e*/ 	.short	0x00ff


	//----- nvinfo : EIATTR_EXIT_INSTR_OFFSETS
	.align		4
        /*0110*/ 	.byte	0x04, 0x1c
        /*0112*/ 	.short	(.L_43 - .L_42)


	//   ....[0]....
.L_42:
        /*0114*/ 	.word	0x00000b70


	//----- nvinfo : EIATTR_REQNTID
	.align		4
.L_43:
        /*0118*/ 	.byte	0x04, 0x10
        /*011a*/ 	.short	(.L_45 - .L_44)
.L_44:
        /*011c*/ 	.word	0x00000080
        /*0120*/ 	.word	0x00000001
        /*0124*/ 	.word	0x00000001


	//----- nvinfo : EIATTR_CBANK_PARAM_SIZE
	.align		4
.L_45:
        /*0128*/ 	.byte	0x03, 0x19
        /*012a*/ 	.short	0x007c


	//----- nvinfo : EIATTR_PARAM_CBANK
	.align		4
        /*012c*/ 	.byte	0x04, 0x0a
        /*012e*/ 	.short	(.L_47 - .L_46)
	.align		4
.L_46:
        /*0130*/ 	.word	index@(.nv.constant0.triton_poi_fused__unsafe_index_add_convolution_mul_relu_sub_37)
        /*0134*/ 	.short	0x0210
        /*0136*/ 	.short	0x007c


	//----- nvinfo : EIATTR_SW_WAR
	.align		4
.L_47:
        /*0138*/ 	.byte	0x04, 0x36
        /*013a*/ 	.short	(.L_49 - .L_48)
.L_48:
        /*013c*/ 	.word	0x00000008
.L_49:


//--------------------- .nv.callgraph             --------------------------
	.section	.nv.callgraph,"",@"SHT_CUDA_CALLGRAPH"
	.align	4
	.sectionentsize	8
	.align		4
        /*0000*/ 	.word	0x00000000
	.align		4
        /*0004*/ 	.word	0xffffffff
	.align		4
        /*0008*/ 	.word	0x00000000
	.align		4
        /*000c*/ 	.word	0xfffffffe
	.align		4
        /*0010*/ 	.word	0x00000000
	.align		4
        /*0014*/ 	.word	0xfffffffd
	.align		4
        /*0018*/ 	.word	0x00000000
	.align		4
        /*001c*/ 	.word	0xfffffffc


//--------------------- .text.triton_poi_fused__unsafe_index_add_convolution_mul_relu_sub_37 --------------------------
	.section	.text.triton_poi_fused__unsafe_index_add_convolution_mul_relu_sub_37,"ax",@progbits
	.align	128
        .global         triton_poi_fused__unsafe_index_add_convolution_mul_relu_sub_37
        .type           triton_poi_fused__unsafe_index_add_convolution_mul_relu_sub_37,@function
        .size           triton_poi_fused__unsafe_index_add_convolution_mul_relu_sub_37,(.L_x_1 - triton_poi_fused__unsafe_index_add_convolution_mul_relu_sub_37)
        .other          triton_poi_fused__unsafe_index_add_convolution_mul_relu_sub_37,@"STO_CUDA_ENTRY STV_DEFAULT"
triton_poi_fused__unsafe_index_add_convolution_mul_relu_sub_37:
.text.triton_poi_fused__unsafe_index_add_convolution_mul_relu_sub_37:
[----:B------:R-:W-:Y:S01]  /*0000*/  LDC R1, c[0x0][0x28] ;  /* 0x00000a00ff017b82 */ /* 0x000fe20000000800 */
[----:B------:R-:W1:Y:S07]  /*0010*/  S2R R3, SR_TID.X ;  /* 0x0000000000037919 */ /* 0x000e6e0000002100 */
[----:B------:R-:W2:Y:S01]  /*0020*/  LDC.64 R12, c[0x0][0x210] ;  /* 0x00008400ff0c7b82 */ /* 0x000ea20000000a00 */
[----:B------:R-:W-:Y:S01]  /*0030*/  ULDC.64 UR4, c[0x0][0x208] ;  /* 0x0000820000047ab9 */ /* 0x000fe20000000a00 */
[----:B------:R-:W-:Y:S01]  /*0040*/  ULDC.64 UR6, c[0x0][0x220] ;  /* 0x0000880000067ab9 */ /* 0x000fe20000000a00 */
[----:B------:R-:W3:Y:S01]  /*0050*/  S2R R0, SR_CTAID.X ;  /* 0x0000000000007919 */ /* 0x000ee20000002500 */
[----:B------:R-:W-:Y:S01]  /*0060*/  ULDC.64 UR8, c[0x0][0x250] ;  /* 0x0000940000087ab9 */ /* 0x000fe20000000a00 */
[----:B------:R-:W-:-:S03]  /*0070*/  ULDC.64 UR10, c[0x0][0x260] ;  /* 0x00009800000a7ab9 */ /* 0x000fc60000000a00 */
[----:B------:R-:W4:Y:S08]  /*0080*/  LDC.64 R10, c[0x0][0x218] ;  /* 0x00008600ff0a7b82 */ /* 0x000f300000000a00 */
[----:B------:R-:W5:Y:S01]  /*0090*/  LDC.64 R8, c[0x0][0x240] ;  /* 0x00009000ff087b82 */ /* 0x000f620000000a00 */
[----:B-1----:R-:W-:-:S05]  /*00a0*/  LOP3.LUT R3, R3, 0x7f, RZ, 0xc0, !PT ;  /* 0x0000007f03037812 */ /* 0x002fca00078ec0ff */
[----:B---3--:R-:W-:-:S05]  /*00b0*/  IMAD R4, R0, 0x80, R3 ;  /* 0x0000008000047824 */ /* 0x008fca00078e0203 */
[----:B------:R-:W-:-:S04]  /*00c0*/  SHF.R.S32.HI R3, RZ, 0x1f, R4 ;  /* 0x0000001fff037819 */ /* 0x000fc80000011404 */
[----:B------:R-:W-:-:S04]  /*00d0*/  LEA.HI R3, R3, R4, RZ, 0x6 ;  /* 0x0000000403037211 */ /* 0x000fc800078f30ff */
[----:B------:R-:W-:Y:S02]  /*00e0*/  SHF.R.S32.HI R6, RZ, 0x6, R3 ;  /* 0x00000006ff067819 */ /* 0x000fe40000011403 */
[----:B------:R-:W-:Y:S02]  /*00f0*/  LOP3.LUT R23, R3, 0xffffffc0, RZ, 0xc0, !PT ;  /* 0xffffffc003177812 */ /* 0x000fe400078ec0ff */
[----:B------:R-:W-:-:S03]  /*0100*/  LEA.HI R2, R6, R6, RZ, 0x6 ;  /* 0x0000000606027211 */ /* 0x000fc600078f30ff */
[----:B------:R-:W-:Y:S01]  /*0110*/  IMAD.IADD R23, R4, 0x1, -R23 ;  /* 0x0000000104177824 */ /* 0x000fe200078e0a17 */
[----:B------:R-:W-:Y:S02]  /*0120*/  LOP3.LUT R5, R2, 0xffffffc0, RZ, 0xc0, !PT ;  /* 0xffffffc002057812 */ /* 0x000fe400078ec0ff */
[----:B------:R-:W1:Y:S03]  /*0130*/  LDC.64 R2, c[0x0][0x230] ;  /* 0x00008c00ff027b82 */ /* 0x000e660000000a00 */
[----:B------:R-:W-:-:S04]  /*0140*/  IMAD.IADD R6, R6, 0x1, -R5 ;  /* 0x0000000106067824 */ /* 0x000fc800078e0a05 */
[----:B--2---:R-:W-:-:S04]  /*0150*/  IMAD.WIDE R12, R6, 0x8, R12 ;  /* 0x00000008060c7825 */ /* 0x004fc800078e020c */
[----:B----4-:R-:W-:Y:S02]  /*0160*/  IMAD.WIDE R10, R23, 0x8, R10 ;  /* 0x00000008170a7825 */ /* 0x010fe400078e020a */
[----:B------:R-:W2:Y:S04]  /*0170*/  LDG.E.EL.64 R12, desc[UR4][R12.64] ;  /* 0x000000040c0c7981 */ /* 0x000ea8000c2e1b00 */
[----:B------:R-:W3:Y:S01]  /*0180*/  LDG.E.EL.64 R10, desc[UR4][R10.64] ;  /* 0x000000040a0a7981 */ /* 0x000ee2000c2e1b00 */
[----:B-----5:R-:W-:-:S06]  /*0190*/  IMAD.WIDE R8, R6, 0x8, R8 ;  /* 0x0000000806087825 */ /* 0x020fcc00078e0208 */
[----:B------:R-:W4:Y:S01]  /*01a0*/  LDG.E.EL.64 R8, desc[UR4][R8.64] ;  /* 0x0000000408087981 */ /* 0x000f22000c2e1b00 */
[----:B-1----:R-:W-:-:S06]  /*01b0*/  IMAD.WIDE R2, R23, 0x8, R2 ;  /* 0x0000000817027825 */ /* 0x002fcc00078e0202 */
[----:B------:R-:W5:Y:S01]  /*01c0*/  LDG.E.EL.64 R2, desc[UR4][R2.64] ;  /* 0x0000000402027981 */ /* 0x000f62000c2e1b00 */
[----:B------:R-:W-:-:S04]  /*01d0*/  SHF.R.S32.HI R5, RZ, 0x18, R0 ;  /* 0x00000018ff057819 */ /* 0x000fc80000011400 */
[----:B------:R-:W-:-:S04]  /*01e0*/  SGXT R5, R5, 0x1 ;  /* 0x000000010505781a */ /* 0x000fc80000000200 */
[----:B------:R-:W-:-:S04]  /*01f0*/  LEA.HI R5, R5, R4, RZ, 0xc ;  /* 0x0000000405057211 */ /* 0x000fc800078f60ff */
[----:B------:R-:W-:-:S05]  /*0200*/  SHF.R.S32.HI R5, RZ, 0xc, R5 ;  /* 0x0000000cff057819 */ /* 0x000fca0000011405 */
[----:B------:R-:W-:-:S05]  /*0210*/  IMAD.SHL.U32 R16, R5, 0x40, RZ ;  /* 0x0000004005107824 */ /* 0x000fca00078e00ff */
[----:B------:R-:W-:Y:S01]  /*0220*/  SHF.R.S32.HI R15, RZ, 0x1f, R16 ;  /* 0x0000001fff0f7819 */ /* 0x000fe20000011410 */
[----:B------:R-:W1:Y:S02]  /*0230*/  LDC.64 R28, c[0x0][0x228] ;  /* 0x00008a00ff1c7b82 */ /* 0x000e640000000a00 */
[----:B-1----:R-:W5:Y:S01]  /*0240*/  LDG.E R26, desc[UR4][R28.64] ;  /* 0x000000041c1a7981 */ /* 0x002f62000c1e1900 */
[----:B--2---:R-:W-:-:S04]  /*0250*/  SHF.R.U32.HI R7, RZ, 0x1c, R13 ;  /* 0x0000001cff077819 */ /* 0x004fc8000001160d */
[----:B------:R-:W-:Y:S02]  /*0260*/  LOP3.LUT R7, R7, 0x8, RZ, 0xc0, !PT ;  /* 0x0000000807077812 */ /* 0x000fe400078ec0ff */
[----:B---3--:R-:W-:Y:S02]  /*0270*/  SHF.R.U32.HI R17, RZ, 0x1c, R11 ;  /* 0x0000001cff117819 */ /* 0x008fe4000001160b */
[----:B------:R-:W-:Y:S02]  /*0280*/  IADD3 R7, P0, R12, R7, RZ ;  /* 0x000000070c077210 */ /* 0x000fe40007f1e0ff */
[----:B------:R-:W-:-:S03]  /*0290*/  LOP3.LUT R17, R17, 0x8, RZ, 0xc0, !PT ;  /* 0x0000000811117812 */ /* 0x000fc600078ec0ff */
[----:B------:R-:W-:Y:S01]  /*02a0*/  IMAD.X R12, RZ, RZ, R13, P0 ;  /* 0x000000ffff0c7224 */ /* 0x000fe200000e060d */
[----:B------:R-:W-:Y:S02]  /*02b0*/  IADD3 R17, P0, R10, R17, RZ ;  /* 0x000000110a117210 */ /* 0x000fe40007f1e0ff */
[----:B------:R-:W-:-:S03]  /*02c0*/  LEA R14, P1, R7, R16, 0x3 ;  /* 0x00000010070e7211 */ /* 0x000fc600078218ff */
[----:B------:R-:W-:Y:S01]  /*02d0*/  IMAD.X R18, RZ, RZ, R11, P0 ;  /* 0x000000ffff127224 */ /* 0x000fe200000e060b */
[----:B------:R-:W-:Y:S02]  /*02e0*/  LEA.HI.X R7, R7, R15, R12, 0x3, P1 ;  /* 0x0000000f07077211 */ /* 0x000fe400008f1c0c */
[----:B------:R-:W-:-:S05]  /*02f0*/  IADD3 R0, P0, R14, R17, RZ ;  /* 0x000000110e007210 */ /* 0x000fca0007f1e0ff */
[----:B------:R-:W-:Y:S02]  /*0300*/  IMAD.X R5, R7, 0x1, R18, P0 ;  /* 0x0000000107057824 */ /* 0x000fe400000e0612 */
[C---:B------:R-:W-:Y:S01]  /*0310*/  IMAD.SHL.U32 R12, R0.reuse, 0x4, RZ ;  /* 0x00000004000c7824 */ /* 0x040fe200078e00ff */
[----:B----4-:R-:W-:Y:S02]  /*0320*/  SHF.R.U32.HI R19, RZ, 0x1c, R9 ;  /* 0x0000001cff137819 */ /* 0x010fe40000011609 */
[----:B------:R-:W-:Y:S02]  /*0330*/  SHF.L.U64.HI R0, R0, 0x2, R5 ;  /* 0x0000000200007819 */ /* 0x000fe40000010205 */
[----:B------:R-:W-:Y:S02]  /*0340*/  IADD3 R20, P0, R12, UR6, RZ ;  /* 0x000000060c147c10 */ /* 0x000fe4000ff1e0ff */
[----:B------:R-:W-:Y:S02]  /*0350*/  IADD3 R10, P1, R12, UR8, RZ ;  /* 0x000000080c0a7c10 */ /* 0x000fe4000ff3e0ff */
[----:B------:R-:W-:-:S02]  /*0360*/  IADD3.X R21, R0, UR7, RZ, P0, !PT ;  /* 0x0000000700157c10 */ /* 0x000fc400087fe4ff */
[----:B------:R-:W-:Y:S02]  /*0370*/  IADD3 R12, P0, R12, UR10, RZ ;  /* 0x0000000a0c0c7c10 */ /* 0x000fe4000ff1e0ff */
[----:B------:R-:W-:Y:S01]  /*0380*/  LOP3.LUT R19, R19, 0x8, RZ, 0xc0, !PT ;  /* 0x0000000813137812 */ /* 0x000fe200078ec0ff */
[----:B------:R1:W2:Y:S01]  /*0390*/  LDG.E.EL R25, desc[UR4][R20.64] ;  /* 0x0000000414197981 */ /* 0x0002a2000c2e1900 */
[----:B------:R-:W-:Y:S02]  /*03a0*/  IADD3.X R13, R0, UR11, RZ, P0, !PT ;  /* 0x0000000b000d7c10 */ /* 0x000fe400087fe4ff */
[----:B------:R-:W-:Y:S02]  /*03b0*/  IADD3 R8, P0, R8, R19, RZ ;  /* 0x0000001308087210 */ /* 0x000fe40007f1e0ff */
[----:B-----5:R-:W-:-:S03]  /*03c0*/  SHF.R.U32.HI R27, RZ, 0x1c, R3 ;  /* 0x0000001cff1b7819 */ /* 0x020fc60000011603 */
[----:B------:R-:W-:Y:S02]  /*03d0*/  IMAD.X R19, RZ, RZ, R9, P0 ;  /* 0x000000ffff137224 */ /* 0x000fe400000e0609 */
[C---:B------:R-:W-:Y:S01]  /*03e0*/  IMAD.SHL.U32 R9, R8.reuse, 0x8, RZ ;  /* 0x0000000808097824 */ /* 0x040fe200078e00ff */
[----:B------:R-:W-:Y:S02]  /*03f0*/  LOP3.LUT R27, R27, 0x8, RZ, 0xc0, !PT ;  /* 0x000000081b1b7812 */ /* 0x000fe400078ec0ff */
[----:B------:R-:W-:Y:S02]  /*0400*/  IADD3.X R11, R0, UR9, RZ, P1, !PT ;  /* 0x00000009000b7c10 */ /* 0x000fe40008ffe4ff */
[--C-:B------:R-:W-:Y:S01]  /*0410*/  IADD3 R17, P1, P2, R9, R17, R16.reuse ;  /* 0x0000001109117210 */ /* 0x100fe20007a3e010 */
[----:B------:R-:W3:Y:S01]  /*0420*/  LDG.E.EL R0, desc[UR4][R12.64] ;  /* 0x000000040c007981 */ /* 0x000ee2000c2e1900 */
[----:B------:R-:W-:Y:S02]  /*0430*/  SHF.L.U64.HI R8, R8, 0x3, R19 ;  /* 0x0000000308087819 */ /* 0x000fe40000010213 */
[----:B------:R-:W-:Y:S01]  /*0440*/  IADD3 R27, P0, R2, R27, RZ ;  /* 0x0000001b021b7210 */ /* 0x000fe20007f1e0ff */
[----:B------:R-:W-:Y:S01]  /*0450*/  IMAD.SHL.U32 R24, R17, 0x4, RZ ;  /* 0x0000000411187824 */ /* 0x000fe200078e00ff */
[----:B------:R-:W-:Y:S01]  /*0460*/  IADD3.X R18, R8, R18, R15, P1, P2 ;  /* 0x0000001208127210 */ /* 0x000fe20000fe440f */
[----:B------:R4:W5:Y:S01]  /*0470*/  LDG.E.EL R5, desc[UR4][R10.64] ;  /* 0x000000040a057981 */ /* 0x000962000c2e1900 */
[----:B------:R-:W-:Y:S01]  /*0480*/  IADD3 R2, P3, P4, R9, R27, R16 ;  /* 0x0000001b09027210 */ /* 0x000fe20007c7e010 */
[----:B-1----:R-:W-:Y:S01]  /*0490*/  IMAD.X R20, RZ, RZ, R3, P0 ;  /* 0x000000ffff147224 */ /* 0x002fe200000e0603 */
[----:B------:R-:W-:-:S02]  /*04a0*/  IADD3 R9, P0, R27, R14, RZ ;  /* 0x0000000e1b097210 */ /* 0x000fc40007f1e0ff */
[----:B------:R-:W-:Y:S02]  /*04b0*/  SHF.L.U64.HI R27, R17, 0x2, R18 ;  /* 0x00000002111b7819 */ /* 0x000fe40000010212 */
[----:B------:R-:W-:Y:S01]  /*04c0*/  IADD3 R18, P1, R24, UR6, RZ ;  /* 0x0000000618127c10 */ /* 0x000fe2000ff3e0ff */
[----:B0---4-:R-:W0:Y:S03]  /*04d0*/  LDC.64 R10, c[0x0][0x238] ;  /* 0x00008e00ff0a7b82 */ /* 0x011e260000000a00 */
[----:B------:R-:W-:Y:S02]  /*04e0*/  IADD3.X R19, R27, UR7, RZ, P1, !PT ;  /* 0x000000071b137c10 */ /* 0x000fe40008ffe4ff */
[----:B------:R-:W-:Y:S01]  /*04f0*/  IADD3.X R15, R8, R20, R15, P3, P4 ;  /* 0x00000014080f7210 */ /* 0x000fe20001fe840f */
[----:B------:R-:W-:Y:S02]  /*0500*/  IMAD.X R8, R20, 0x1, R7, P0 ;  /* 0x0000000114087824 */ /* 0x000fe400000e0607 */
[----:B------:R1:W4:Y:S01]  /*0510*/  LDG.E.EL R3, desc[UR4][R18.64] ;  /* 0x0000000412037981 */ /* 0x000322000c2e1900 */
[C---:B------:R-:W-:Y:S01]  /*0520*/  SHF.L.U64.HI R7, R2.reuse, 0x2, R15 ;  /* 0x0000000202077819 */ /* 0x040fe2000001020f */
[----:B------:R-:W-:Y:S01]  /*0530*/  IMAD.SHL.U32 R2, R2, 0x4, RZ ;  /* 0x0000000402027824 */ /* 0x000fe200078e00ff */
[C---:B------:R-:W-:Y:S01]  /*0540*/  SHF.L.U64.HI R8, R9.reuse, 0x2, R8 ;  /* 0x0000000209087819 */ /* 0x040fe20000010208 */
[----:B------:R-:W0:Y:S01]  /*0550*/  LDC.64 R12, c[0x0][0x258] ;  /* 0x00009600ff0c7b82 */ /* 0x000e220000000a00 */
[----:B------:R-:W-:-:S07]  /*0560*/  IMAD.SHL.U32 R9, R9, 0x4, RZ ;  /* 0x0000000409097824 */ /* 0x000fce00078e00ff */
[----:B-1----:R-:W1:Y:S01]  /*0570*/  LDC.64 R18, c[0x0][0x268] ;  /* 0x00009a00ff127b82 */ /* 0x002e620000000a00 */
[----:B------:R-:W-:Y:S02]  /*0580*/  IADD3 R14, P1, R2, UR6, RZ ;  /* 0x00000006020e7c10 */ /* 0x000fe4000ff3e0ff */
[----:B------:R-:W-:Y:S02]  /*0590*/  IADD3 R16, P0, R9, UR6, RZ ;  /* 0x0000000609107c10 */ /* 0x000fe4000ff1e0ff */
[----:B------:R-:W-:Y:S02]  /*05a0*/  IADD3.X R15, R7, UR7, RZ, P1, !PT ;  /* 0x00000007070f7c10 */ /* 0x000fe40008ffe4ff */
[----:B------:R-:W-:Y:S02]  /*05b0*/  IADD3.X R17, R8, UR7, RZ, P0, !PT ;  /* 0x0000000708117c10 */ /* 0x000fe400087fe4ff */
[----:B------:R-:W-:Y:S02]  /*05c0*/  IADD3 R20, P1, R24, UR8, RZ ;  /* 0x0000000818147c10 */ /* 0x000fe4000ff3e0ff */
[----:B------:R-:W-:Y:S01]  /*05d0*/  IADD3 R28, P0, R9, UR8, RZ ;  /* 0x00000008091c7c10 */ /* 0x000fe2000ff1e0ff */
[----:B------:R-:W2:Y:S01]  /*05e0*/  LDG.E.EL R15, desc[UR4][R14.64] ;  /* 0x000000040e0f7981 */ /* 0x000ea2000c2e1900 */
[----:B------:R-:W-:Y:S01]  /*05f0*/  IADD3.X R21, R27, UR9, RZ, P1, !PT ;  /* 0x000000091b157c10 */ /* 0x000fe20008ffe4ff */
[----:B0-----:R-:W-:Y:S01]  /*0600*/  IMAD.WIDE R10, R23, 0x4, R10 ;  /* 0x00000004170a7825 */ /* 0x001fe200078e020a */
[----:B------:R-:W-:Y:S01]  /*0610*/  IADD3.X R29, R8, UR9, RZ, P0, !PT ;  /* 0x00000009081d7c10 */ /* 0x000fe200087fe4ff */
[----:B------:R-:W5:Y:S01]  /*0620*/  LDG.E R12, desc[UR4][R12.64] ;  /* 0x000000040c0c7981 */ /* 0x000f62000c1e1900 */
[----:B------:R-:W-:-:S03]  /*0630*/  IADD3 R22, P1, R2, UR8, RZ ;  /* 0x0000000802167c10 */ /* 0x000fc6000ff3e0ff */
[----:B------:R-:W3:Y:S04]  /*0640*/  LDG.E.EL R20, desc[UR4][R20.64] ;  /* 0x0000000414147981 */ /* 0x000ee8000c2e1900 */
[----:B------:R0:W3:Y:S01]  /*0650*/  LDG.E.EL R14, desc[UR4][R16.64] ;  /* 0x00000004100e7981 */ /* 0x0000e2000c2e1900 */
[----:B------:R-:W-:-:S03]  /*0660*/  IADD3.X R23, R7, UR9, RZ, P1, !PT ;  /* 0x0000000907177c10 */ /* 0x000fc60008ffe4ff */
[----:B------:R-:W3:Y:S04]  /*0670*/  LDG.E.EL R29, desc[UR4][R28.64] ;  /* 0x000000041c1d7981 */ /* 0x000ee8000c2e1900 */
[----:B------:R1:W3:Y:S01]  /*0680*/  LDG.E.EL R21, desc[UR4][R10.64] ;  /* 0x000000040a157981 */ /* 0x0002e2000c2e1900 */
[----:B0-----:R-:W-:-:S03]  /*0690*/  IADD3 R16, P0, R24, UR10, RZ ;  /* 0x0000000a18107c10 */ /* 0x001fc6000ff1e0ff */
[----:B------:R-:W3:Y:S01]  /*06a0*/  LDG.E.EL R23, desc[UR4][R22.64] ;  /* 0x0000000416177981 */ /* 0x000ee2000c2e1900 */
[----:B------:R-:W-:-:S03]  /*06b0*/  IADD3.X R17, R27, UR11, RZ, P0, !PT ;  /* 0x0000000b1b117c10 */ /* 0x000fc600087fe4ff */
[----:B-1----:R0:W3:Y:S01]  /*06c0*/  LDG.E R27, desc[UR4][R18.64] ;  /* 0x00000004121b7981 */ /* 0x0020e2000c1e1900 */
[----:B------:R-:W-:-:S03]  /*06d0*/  IADD3 R10, P1, R2, UR10, RZ ;  /* 0x0000000a020a7c10 */ /* 0x000fc6000ff3e0ff */
[----:B------:R-:W3:Y:S01]  /*06e0*/  LDG.E.EL R16, desc[UR4][R16.64] ;  /* 0x0000000410107981 */ /* 0x000ee2000c2e1900 */
[----:B------:R-:W-:Y:S02]  /*06f0*/  IADD3.X R11, R7, UR11, RZ, P1, !PT ;  /* 0x0000000b070b7c10 */ /* 0x000fe40008ffe4ff */
[----:B0-----:R-:W-:-:S03]  /*0700*/  IADD3 R18, P0, R9, UR10, RZ ;  /* 0x0000000a09127c10 */ /* 0x001fc6000ff1e0ff */
[----:B------:R-:W3:Y:S01]  /*0710*/  LDG.E.EL R10, desc[UR4][R10.64] ;  /* 0x000000040a0a7981 */ /* 0x000ee2000c2e1900 */
[----:B------:R-:W-:Y:S02]  /*0720*/  IADD3.X R19, R8, UR11, RZ, P0, !PT ;  /* 0x0000000b08137c10 */ /* 0x000fe400087fe4ff */
[----:B------:R-:W0:Y:S03]  /*0730*/  LDC.64 R8, c[0x0][0x248] ;  /* 0x00009200ff087b82 */ /* 0x000e260000000a00 */
[----:B------:R-:W3:Y:S01]  /*0740*/  LDG.E.EL R2, desc[UR4][R18.64] ;  /* 0x0000000412027981 */ /* 0x000ee2000c2e1900 */
[----:B0-----:R-:W-:-:S06]  /*0750*/  IMAD.WIDE R8, R6, 0x4, R8 ;  /* 0x0000000406087825 */ /* 0x001fcc00078e0208 */
[----:B------:R0:W3:Y:S01]  /*0760*/  LDG.E.EL R8, desc[UR4][R8.64] ;  /* 0x0000000408087981 */ /* 0x0000e2000c2e1900 */
[C---:B----4-:R-:W-:Y:S01]  /*0770*/  FSETP.GEU.AND P0, PT, R26.reuse, -R3, PT ;  /* 0x800000031a00720b */ /* 0x050fe20003f0e000 */
[----:B------:R-:W-:-:S05]  /*0780*/  FADD R3, R26, R3 ;  /* 0x000000031a037221 */ /* 0x000fca0000000000 */
[----:B------:R-:W-:Y:S01]  /*0790*/  FSEL R6, R3, RZ, P0 ;  /* 0x000000ff03067208 */ /* 0x000fe20000000000 */
[C---:B--2---:R-:W-:Y:S01]  /*07a0*/  FADD R7, R26.reuse, R15 ;  /* 0x0000000f1a077221 */ /* 0x044fe20000000000 */
[----:B------:R-:W-:-:S04]  /*07b0*/  FSETP.GEU.AND P1, PT, R26, -R15, PT ;  /* 0x8000000f1a00720b */ /* 0x000fc80003f2e000 */
[----:B------:R-:W-:Y:S02]  /*07c0*/  FSEL R7, R7, RZ, P1 ;  /* 0x000000ff07077208 */ /* 0x000fe40000800000 */
[C---:B------:R-:W-:Y:S01]  /*07d0*/  FSETP.GEU.AND P1, PT, R26.reuse, -R25, PT ;  /* 0x800000191a00720b */ /* 0x040fe20003f2e000 */
[----:B------:R-:W-:Y:S01]  /*07e0*/  FADD R25, R26, R25 ;  /* 0x000000191a197221 */ /* 0x000fe20000000000 */
[C---:B-----5:R-:W-:Y:S01]  /*07f0*/  FADD R3, R12.reuse, R5 ;  /* 0x000000050c037221 */ /* 0x060fe20000000000 */
[----:B------:R-:W-:Y:S02]  /*0800*/  FSETP.GEU.AND P5, PT, R12, -R5, PT ;  /* 0x800000050c00720b */ /* 0x000fe40003fae000 */
[C---:B---3--:R-:W-:Y:S01]  /*0810*/  FSETP.GEU.AND P6, PT, R26.reuse, -R14, PT ;  /* 0x8000000e1a00720b */ /* 0x048fe20003fce000 */
[----:B------:R-:W-:Y:S01]  /*0820*/  FADD R14, R26, R14 ;  /* 0x0000000e1a0e7221 */ /* 0x000fe20000000000 */
[----:B------:R-:W-:Y:S01]  /*0830*/  FADD R7, -R6, R7 ;  /* 0x0000000706077221 */ /* 0x000fe20000000100 */
[C---:B------:R-:W-:Y:S01]  /*0840*/  FSETP.GEU.AND P0, PT, R12.reuse, -R20, PT ;  /* 0x800000140c00720b */ /* 0x040fe20003f0e000 */
[C---:B------:R-:W-:Y:S01]  /*0850*/  FADD R20, R12.reuse, R20 ;  /* 0x000000140c147221 */ /* 0x040fe20000000000 */
[C---:B------:R-:W-:Y:S01]  /*0860*/  FSETP.GEU.AND P3, PT, R12.reuse, -R29, PT ;  /* 0x8000001d0c00720b */ /* 0x040fe20003f6e000 */
[----:B------:R-:W-:Y:S01]  /*0870*/  FADD R29, R12, R29 ;  /* 0x0000001d0c1d7221 */ /* 0x000fe20000000000 */
[----:B------:R-:W-:-:S02]  /*0880*/  FSEL R15, R14, RZ, P6 ;  /* 0x000000ff0e0f7208 */ /* 0x000fc40003000000 */
[C---:B------:R-:W-:Y:S01]  /*0890*/  FSETP.GEU.AND P4, PT, R12.reuse, -R23, PT ;  /* 0x800000170c00720b */ /* 0x040fe20003f8e000 */
[----:B------:R-:W-:Y:S01]  /*08a0*/  FADD R23, R12, R23 ;  /* 0x000000170c177221 */ /* 0x000fe20000000000 */
[----:B------:R-:W-:Y:S02]  /*08b0*/  FSEL R12, R3, RZ, P5 ;  /* 0x000000ff030c7208 */ /* 0x000fe40002800000 */
[C---:B------:R-:W-:Y:S01]  /*08c0*/  FSETP.GEU.AND P2, PT, R27.reuse, -R0, PT ;  /* 0x800000001b00720b */ /* 0x040fe20003f4e000 */
[----:B------:R-:W-:Y:S01]  /*08d0*/  FADD R5, R27, R0 ;  /* 0x000000001b057221 */ /* 0x000fe20000000000 */
[----:B------:R-:W-:Y:S02]  /*08e0*/  FSEL R0, R25, RZ, P1 ;  /* 0x000000ff19007208 */ /* 0x000fe40000800000 */
[C---:B------:R-:W-:Y:S01]  /*08f0*/  FSETP.GEU.AND P1, PT, R27.reuse, -R16, PT ;  /* 0x800000101b00720b */ /* 0x040fe20003f2e000 */
[----:B------:R-:W-:Y:S01]  /*0900*/  FADD R16, R27, R16 ;  /* 0x000000101b107221 */ /* 0x000fe20000000000 */
[----:B0-----:R-:W-:-:S02]  /*0910*/  FFMA R9, R21, R7, R6 ;  /* 0x0000000715097223 */ /* 0x001fc40000000006 */
[----:B------:R-:W0:Y:S01]  /*0920*/  LDC.64 R6, c[0x0][0x278] ;  /* 0x00009e00ff067b82 */ /* 0x000e220000000a00 */
[C---:B------:R-:W-:Y:S01]  /*0930*/  FSETP.GEU.AND P6, PT, R27.reuse, -R10, PT ;  /* 0x8000000a1b00720b */ /* 0x040fe20003fce000 */
[----:B------:R-:W-:-:S06]  /*0940*/  FADD R13, R27, R10 ;  /* 0x0000000a1b0d7221 */ /* 0x000fcc0000000000 */
[----:B------:R-:W1:Y:S01]  /*0950*/  LDC.64 R10, c[0x0][0x280] ;  /* 0x0000a000ff0a7b82 */ /* 0x000e620000000a00 */
[C---:B------:R-:W-:Y:S01]  /*0960*/  FSETP.GEU.AND P5, PT, R27.reuse, -R2, PT ;  /* 0x800000021b00720b */ /* 0x040fe20003fae000 */
[----:B------:R-:W-:-:S06]  /*0970*/  FADD R27, R27, R2 ;  /* 0x000000021b1b7221 */ /* 0x000fcc0000000000 */
[----:B------:R-:W2:Y:S01]  /*0980*/  LDC.64 R2, c[0x0][0x270] ;  /* 0x00009c00ff027b82 */ /* 0x000ea20000000a00 */
[----:B------:R-:W-:Y:S02]  /*0990*/  FSEL R20, R20, RZ, P0 ;  /* 0x000000ff14147208 */ /* 0x000fe40000000000 */
[----:B------:R-:W-:Y:S02]  /*09a0*/  FSEL R23, R23, RZ, P4 ;  /* 0x000000ff17177208 */ /* 0x000fe40002000000 */
[----:B------:R-:W-:Y:S02]  /*09b0*/  FSEL R29, R29, RZ, P3 ;  /* 0x000000ff1d1d7208 */ /* 0x000fe40001800000 */
[----:B------:R-:W-:Y:S02]  /*09c0*/  FSEL R14, R5, RZ, P2 ;  /* 0x000000ff050e7208 */ /* 0x000fe40001000000 */
[----:B------:R-:W-:Y:S02]  /*09d0*/  FSEL R16, R16, RZ, P1 ;  /* 0x000000ff10107208 */ /* 0x000fe40000800000 */
[----:B------:R-:W-:-:S02]  /*09e0*/  FSEL R27, R27, RZ, P5 ;  /* 0x000000ff1b1b7208 */ /* 0x000fc40002800000 */
[----:B------:R-:W-:Y:S01]  /*09f0*/  FSEL R13, R13, RZ, P6 ;  /* 0x000000ff0d0d7208 */ /* 0x000fe20003000000 */
[----:B------:R-:W-:Y:S01]  /*0a00*/  FADD R5, -R0, R15 ;  /* 0x0000000f00057221 */ /* 0x000fe20000000100 */
[----:B------:R-:W-:Y:S01]  /*0a10*/  FADD R29, -R12, R29 ;  /* 0x0000001d0c1d7221 */ /* 0x000fe20000000100 */
[----:B------:R-:W-:Y:S01]  /*0a20*/  FADD R23, -R20, R23 ;  /* 0x0000001714177221 */ /* 0x000fe20000000100 */
[----:B------:R-:W-:Y:S01]  /*0a30*/  FADD R27, -R14, R27 ;  /* 0x0000001b0e1b7221 */ /* 0x000fe20000000100 */
[----:B------:R-:W-:Y:S01]  /*0a40*/  FADD R13, -R16, R13 ;  /* 0x0000000d100d7221 */ /* 0x000fe20000000100 */
[C---:B------:R-:W-:Y:S01]  /*0a50*/  FFMA R5, R21.reuse, R5, R0 ;  /* 0x0000000515057223 */ /* 0x040fe20000000000 */
[C---:B------:R-:W-:Y:S01]  /*0a60*/  FFMA R29, R21.reuse, R29, R12 ;  /* 0x0000001d151d7223 */ /* 0x040fe2000000000c */
[C---:B------:R-:W-:Y:S01]  /*0a70*/  FFMA R20, R21.reuse, R23, R20 ;  /* 0x0000001715147223 */ /* 0x040fe20000000014 */
[C---:B------:R-:W-:Y:S01]  /*0a80*/  FFMA R27, R21.reuse, R27, R14 ;  /* 0x0000001b151b7223 */ /* 0x040fe2000000000e */
[----:B------:R-:W-:Y:S01]  /*0a90*/  FFMA R16, R21, R13, R16 ;  /* 0x0000000d15107223 */ /* 0x000fe20000000010 */
[----:B------:R-:W-:Y:S01]  /*0aa0*/  FADD R9, -R5, R9 ;  /* 0x0000000905097221 */ /* 0x000fe20000000100 */
[----:B------:R-:W-:-:S02]  /*0ab0*/  IMAD R13, R4, 0xd, RZ ;  /* 0x0000000d040d7824 */ /* 0x000fc400078e02ff */
[----:B------:R-:W-:Y:S01]  /*0ac0*/  FADD R20, -R29, R20 ;  /* 0x000000141d147221 */ /* 0x000fe20000000100 */
[----:B------:R-:W-:Y:S01]  /*0ad0*/  FADD R16, -R27, R16 ;  /* 0x000000101b107221 */ /* 0x000fe20000000100 */
[----:B------:R-:W-:Y:S01]  /*0ae0*/  FFMA R9, R8, R9, R5 ;  /* 0x0000000908097223 */ /* 0x000fe20000000005 */
[----:B--2---:R-:W-:-:S04]  /*0af0*/  IMAD.WIDE R2, R13, 0x4, R2 ;  /* 0x000000040d027825 */ /* 0x004fc800078e0202 */
[C---:B------:R-:W-:Y:S01]  /*0b00*/  FFMA R29, R8.reuse, R20, R29 ;  /* 0x00000014081d7223 */ /* 0x040fe2000000001d */
[----:B------:R-:W-:Y:S01]  /*0b10*/  FFMA R27, R8, R16, R27 ;  /* 0x00000010081b7223 */ /* 0x000fe2000000001b */
[C---:B0-----:R-:W-:Y:S01]  /*0b20*/  IMAD.WIDE R6, R13.reuse, 0x4, R6 ;  /* 0x000000040d067825 */ /* 0x041fe200078e0206 */
[----:B------:R-:W-:Y:S03]  /*0b30*/  STG.E desc[UR4][R2.64], R9 ;  /* 0x0000000902007986 */ /* 0x000fe6000c101904 */
[----:B-1----:R-:W-:Y:S01]  /*0b40*/  IMAD.WIDE R10, R13, 0x4, R10 ;  /* 0x000000040d0a7825 */ /* 0x002fe200078e020a */
[----:B------:R-:W-:Y:S04]  /*0b50*/  STG.E desc[UR4][R6.64], R29 ;  /* 0x0000001d06007986 */ /* 0x000fe8000c101904 */
[----:B------:R-:W-:Y:S01]  /*0b60*/  STG.E desc[UR4][R10.64], R27 ;  /* 0x0000001b0a007986 */ /* 0x000fe2000c101904 */
[----:B------:R-:W-:Y:S05]  /*0b70*/  EXIT ;  /* 0x000000000000794d */ /* 0x000fea0003800000 */
.L_x_0:
[----:B------:R-:W-:-:S00]  /*0b80*/  BRA `(.L_x_0) ;  /* 0xfffffffc00fc7947 */ /* 0x000fc0000383ffff */
[----:B------:R-:W-:-:S00]  /*0b90*/  NOP ;  /* 0x0000000000007918 */ /* 0x000fc00000000000 */
        /* <DEDUP_REMOVED lines=14> */
.L_x_1:


//--------------------- .nv.constant0.triton_poi_fused__unsafe_index_add_convolution_mul_relu_sub_37 --------------------------
	.section	.nv.constant0.triton_poi_fused__unsafe_index_add_convolution_mul_relu_sub_37,"a",@progbits
	.sectionflags	@""
	.align	4
.nv.constant0.triton_poi_fused__unsafe_index_add_convolution_mul_relu_sub_37:
	.zero		652
